//
// Generated by NVIDIA NVVM Compiler
//
// Compiler Build ID: CL-36424714
// Cuda compilation tools, release 13.0, V13.0.88
// Based on NVVM 20.0.0
//

.version 9.0
.target sm_100
.address_size 64

	// .globl	_Z5hellov
.extern .func  (.param .b32 func_retval0) vprintf
(
	.param .b64 vprintf_param_0,
	.param .b64 vprintf_param_1
)
;
.global .align 1 .b8 $str[6] = {105, 110, 116, 101, 108};
.global .align 1 .b8 $str$1[8] = {62, 52, 48, 48, 44, 32, 10};

.visible .entry _Z5hellov()
{
	.reg .b32 	%r<3>;
	.reg .b64 	%rd<3>;

	mov.u64 	%rd1, $str;
	cvta.global.u64 	%rd2, %rd1;
	{ // callseq 0, 0
	.param .b64 param0;
	st.param.b64 	[param0], %rd2;
	.param .b64 param1;
	st.param.b64 	[param1], 0;
	.param .b32 retval0;
	call.uni (retval0), 
	vprintf, 
	(
	param0, 
	param1
	);
	ld.param.b32 	%r1, [retval0];
	} // callseq 0
	ret;

}
	// .globl	_Z4testv
.visible .entry _Z4testv()
{
	.reg .b32 	%r<3>;
	.reg .b64 	%rd<3>;

	mov.u64 	%rd1, $str$1;
	cvta.global.u64 	%rd2, %rd1;
	{ // callseq 1, 0
	.param .b64 param0;
	st.param.b64 	[param0], %rd2;
	.param .b64 param1;
	st.param.b64 	[param1], 0;
	.param .b32 retval0;
	call.uni (retval0), 
	vprintf, 
	(
	param0, 
	param1
	);
	ld.param.b32 	%r1, [retval0];
	} // callseq 1
	ret;

}


// ===== COMPILED SASS (sm_100) =====

	.target	sm_100

	.elftype	@"ET_EXEC"


//--------------------- .note.nv.tkinfo           --------------------------
	.section	.note.nv.tkinfo,"",@"SHT_NOTE"
	.sectionflags	@"SHF_NOTE_NV_TKINFO"
	.tkinfo
        /*0018*/ 	.word	0x00000002
        /*0030*/ 	.string	""
        /*0030*/ 	.string	"ptxas"
        /*0030*/ 	.string	"Cuda compilation tools, release 13.0, V13.0.88"
        /*0030*/ 	.string	"Build cuda_13.0.r13.0/compiler.36424714_0"
        /*0030*/ 	.string	"-arch sm_100 -m 64 "



//--------------------- .note.nv.cuinfo           --------------------------
	.section	.note.nv.cuinfo,"",@"SHT_NOTE"
	.sectionflags	@"SHF_NOTE_NV_CUINFO"
        /*0018*/ 	.short	0x0002
        /*001a*/ 	.short	0x0064
        /*001c*/ 	.short	0x0082
	.zero		2


//--------------------- .nv.info                  --------------------------
	.section	.nv.info,"",@"SHT_CUDA_INFO"
	.align	4


	//----- nvinfo : EIATTR_REGCOUNT
	.align		4
        /*0000*/ 	.byte	0x04, 0x2f
        /*0002*/ 	.short	(.L_3 - .L_2)
	.align		4
.L_2:
        /*0004*/ 	.word	index@(_Z5hellov)
        /*0008*/ 	.word	0x00000018


	//----- nvinfo : EIATTR_FRAME_SIZE
	.align		4
.L_3:
        /*000c*/ 	.byte	0x04, 0x11
        /*000e*/ 	.short	(.L_5 - .L_4)
	.align		4
.L_4:
        /*0010*/ 	.word	index@(_Z5hellov)
        /*0014*/ 	.word	0x00000000


	//----- nvinfo : EIATTR_REGCOUNT
	.align		4
.L_5:
        /*0018*/ 	.byte	0x04, 0x2f
        /*001a*/ 	.short	(.L_7 - .L_6)
	.align		4
.L_6:
        /*001c*/ 	.word	index@(_Z4testv)
        /*0020*/ 	.word	0x00000018


	//----- nvinfo : EIATTR_FRAME_SIZE
	.align		4
.L_7:
        /*0024*/ 	.byte	0x04, 0x11
        /*0026*/ 	.short	(.L_9 - .L_8)
	.align		4
.L_8:
        /*0028*/ 	.word	index@(_Z4testv)
        /*002c*/ 	.word	0x00000000


	//----- nvinfo : EIATTR_MIN_STACK_SIZE
	.align		4
.L_9:
        /*0030*/ 	.byte	0x04, 0x12
        /*0032*/ 	.short	(.L_11 - .L_10)
	.align		4
.L_10:
        /*0034*/ 	.word	index@(_Z4testv)
        /*0038*/ 	.word	0x00000000


	//----- nvinfo : EIATTR_MIN_STACK_SIZE
	.align		4
.L_11:
        /*003c*/ 	.byte	0x04, 0x12
        /*003e*/ 	.short	(.L_13 - .L_12)
	.align		4
.L_12:
        /*0040*/ 	.word	index@(_Z5hellov)
        /*0044*/ 	.word	0x00000000
.L_13:


//--------------------- .nv.compat                --------------------------
	.section	.nv.compat,"",@"SHT_CUDA_COMPAT_INFO"
	.align	4
        /*0000*/ 	.byte	0x02, 0x09, 0x00, 0x00, 0x02, 0x02, 0x01, 0x00, 0x02, 0x05, 0x05, 0x00, 0x03, 0x07, 0x01, 0x01
        /*0010*/ 	.byte	0x02, 0x03, 0x00, 0x00, 0x02, 0x06, 0x01, 0x00, 0x04, 0x0b, 0x08, 0x00, 0x09, 0x00, 0x00, 0x00
        /*0020*/ 	.byte	0x00, 0x00, 0x00, 0x00


//--------------------- .nv.info._Z4testv         --------------------------
	.section	.nv.info._Z4testv,"",@"SHT_CUDA_INFO"
	.sectionflags	@""
	.align	4


	//----- nvinfo : EIATTR_CUDA_API_VERSION
	.align		4
        /*0000*/ 	.byte	0x04, 0x37
        /*0002*/ 	.short	(.L_15 - .L_14)
.L_14:
        /*0004*/ 	.word	0x00000082


	//----- nvinfo : EIATTR_SPARSE_MMA_MASK
	.align		4
.L_15:
        /*0008*/ 	.byte	0x03, 0x50
        /*000a*/ 	.short	0x0000


	//----- nvinfo : EIATTR_MAXREG_COUNT
	.align		4
        /*000c*/ 	.byte	0x03, 0x1b
        /*000e*/ 	.short	0x00ff


	//----- nvinfo : EIATTR_EXTERNS
	.align		4
        /*0010*/ 	.byte	0x04, 0x0f
        /*0012*/ 	.short	(.L_17 - .L_16)


	//   ....[0]....
	.align		4
.L_16:
        /*0014*/ 	.word	index@(vprintf)


	//----- nvinfo : EIATTR_MERCURY_ISA_VERSION
	.align		4
.L_17:
        /*0018*/ 	.byte	0x03, 0x5f
        /*001a*/ 	.short	0x0101


	//----- nvinfo : EIATTR_VRC_CTA_INIT_COUNT
	.align		4
        /*001c*/ 	.byte	0x02, 0x4a
	.zero		1
	.zero		1


	//----- nvinfo : EIATTR_SYSCALL_OFFSETS
	.align		4
        /*0020*/ 	.byte	0x04, 0x46
        /*0022*/ 	.short	(.L_19 - .L_18)


	//   ....[0]....
.L_18:
        /*0024*/ 	.word	0x00000080


	//----- nvinfo : EIATTR_EXIT_INSTR_OFFSETS
	.align		4
.L_19:
        /*0028*/ 	.byte	0x04, 0x1c
        /*002a*/ 	.short	(.L_21 - .L_20)


	//   ....[0]....
.L_20:
        /*002c*/ 	.word	0x00000090


	//----- nvinfo : EIATTR_SW_WAR
	.align		4
.L_21:
        /*0030*/ 	.byte	0x04, 0x36
        /*0032*/ 	.short	(.L_23 - .L_22)
.L_22:
        /*0034*/ 	.word	0x00000008
.L_23:


//--------------------- .nv.info._Z5hellov        --------------------------
	.section	.nv.info._Z5hellov,"",@"SHT_CUDA_INFO"
	.sectionflags	@""
	.align	4


	//----- nvinfo : EIATTR_CUDA_API_VERSION
	.align		4
        /*0000*/ 	.byte	0x04, 0x37
        /*0002*/ 	.short	(.L_25 - .L_24)
.L_24:
        /*0004*/ 	.word	0x00000082


	//----- nvinfo : EIATTR_SPARSE_MMA_MASK
	.align		4
.L_25:
        /*0008*/ 	.byte	0x03, 0x50
        /*000a*/ 	.short	0x0000


	//----- nvinfo : EIATTR_MAXREG_COUNT
	.align		4
        /*000c*/ 	.byte	0x03, 0x1b
        /*000e*/ 	.short	0x00ff


	//----- nvinfo : EIATTR_EXTERNS
	.align		4
        /*0010*/ 	.byte	0x04, 0x0f
        /*0012*/ 	.short	(.L_27 - .L_26)


	//   ....[0]....
	.align		4
.L_26:
        /*0014*/ 	.word	index@(vprintf)


	//----- nvinfo : EIATTR_MERCURY_ISA_VERSION
	.align		4
.L_27:
        /*0018*/ 	.byte	0x03, 0x5f
        /*001a*/ 	.short	0x0101


	//----- nvinfo : EIATTR_VRC_CTA_INIT_COUNT
	.align		4
        /*001c*/ 	.byte	0x02, 0x4a
	.zero		1
	.zero		1


	//----- nvinfo : EIATTR_SYSCALL_OFFSETS
	.align		4
        /*0020*/ 	.byte	0x04, 0x46
        /*0022*/ 	.short	(.L_29 - .L_28)


	//   ....[0]....
.L_28:
        /*0024*/ 	.word	0x00000080


	//----- nvinfo : EIATTR_EXIT_INSTR_OFFSETS
	.align		4
.L_29:
        /*0028*/ 	.byte	0x04, 0x1c
        /*002a*/ 	.short	(.L_31 - .L_30)


	//   ....[0]....
.L_30:
        /*002c*/ 	.word	0x00000090


	//----- nvinfo : EIATTR_SW_WAR
	.align		4
.L_31:
        /*0030*/ 	.byte	0x04, 0x36
        /*0032*/ 	.short	(.L_33 - .L_32)
.L_32:
        /*0034*/ 	.word	0x00000008
.L_33:


//--------------------- .nv.callgraph             --------------------------
	.section	.nv.callgraph,"",@"SHT_CUDA_CALLGRAPH"
	.align	4
	.sectionentsize	8
	.align		4
        /*0000*/ 	.word	0x00000000
	.align		4
        /*0004*/ 	.word	0xffffffff
	.align		4
        /*0008*/ 	.word	index@(_Z4testv)
	.align		4
        /*000c*/ 	.word	index@(vprintf)
	.align		4
        /*0010*/ 	.word	index@(_Z5hellov)
	.align		4
        /*0014*/ 	.word	index@(vprintf)
	.align		4
        /*0018*/ 	.word	0x00000000
	.align		4
        /*001c*/ 	.word	0xfffffffe
	.align		4
        /*0020*/ 	.word	0x00000000
	.align		4
        /*0024*/ 	.word	0xfffffffd
	.align		4
        /*0028*/ 	.word	0x00000000
	.align		4
        /*002c*/ 	.word	0xfffffffc


//--------------------- .nv.constant4             --------------------------
	.section	.nv.constant4,"a",@progbits
	.align	8
	.align		8
.nv.constant4:
        /*0000*/ 	.dword	vprintf
	.align		8
        /*0008*/ 	.dword	$str
	.align		8
        /*0010*/ 	.dword	$str$1


//--------------------- .text._Z4testv            --------------------------
	.section	.text._Z4testv,"ax",@progbits
	.align	128
        .global         _Z4testv
        .type           _Z4testv,@function
        .size           _Z4testv,(.L_x_4 - _Z4testv)
        .other          _Z4testv,@"STO_CUDA_ENTRY STV_DEFAULT"
_Z4testv:
.text._Z4testv:
[----:B------:R-:W0:Y:S01]  /*0000*/  LDC R1, c[0x0][0x37c] ;  /* 0x0000df00ff017b82 */ /* 0x000e220000000800 */
[----:B------:R-:W-:Y:S01]  /*0010*/  MOV R0, 0x0 ;  /* 0x0000000000007802 */ /* 0x000fe20000000f00 */
[----:B------:R-:W1:Y:S01]  /*0020*/  LDCU.64 UR4, c[0x4][0x10] ;  /* 0x01000200ff0477ac */ /* 0x000e620008000a00 */
[----:B------:R-:W-:-:S05]  /*0030*/  CS2R R6, SRZ ;  /* 0x0000000000067805 */ /* 0x000fca000001ff00 */
[----:B------:R2:W3:Y:S01]  /*0040*/  LDC.64 R2, c[0x4][R0] ;  /* 0x0100000000027b82 */ /* 0x0004e20000000a00 */
[----:B-1----:R-:W-:Y:S02]  /*0050*/  IMAD.U32 R4, RZ, RZ, UR4 ;  /* 0x00000004ff047e24 */ /* 0x002fe4000f8e00ff */
[----:B--2---:R-:W-:-:S07]  /*0060*/  IMAD.U32 R5, RZ, RZ, UR5 ;  /* 0x00000005ff057e24 */ /* 0x004fce000f8e00ff */
[----:B------:R-:W-:-:S07]  /*0070*/  LEPC R20, `(.L_x_0) ;  /* 0x000000001014794e */ /* 0x000fce0000000000 */
[----:B0--3--:R-:W-:Y:S05]  /*0080*/  CALL.ABS.NOINC R2 ;  /* 0x0000000002007343 */ /* 0x009fea0003c00000 */
.L_x_0:
[----:B------:R-:W-:Y:S05]  /*0090*/  EXIT ;  /* 0x000000000000794d */ /* 0x000fea0003800000 */
.L_x_1:
[----:B------:R-:W-:-:S00]  /*00a0*/  BRA `(.L_x_1) ;  /* 0xfffffffc00fc7947 */ /* 0x000fc0000383ffff */
[----:B------:R-:W-:-:S00]  /*00b0*/  NOP ;  /* 0x0000000000007918 */ /* 0x000fc00000000000 */
        /* <DEDUP_REMOVED lines=12> */
.L_x_4:


//--------------------- .text._Z5hellov           --------------------------
	.section	.text._Z5hellov,"ax",@progbits
	.align	128
        .global         _Z5hellov
        .type           _Z5hellov,@function
        .size           _Z5hellov,(.L_x_5 - _Z5hellov)
        .other          _Z5hellov,@"STO_CUDA_ENTRY STV_DEFAULT"
_Z5hellov:
.text._Z5hellov:
        /* <DEDUP_REMOVED lines=9> */
.L_x_2:
[----:B------:R-:W-:Y:S05]  /*0090*/  EXIT ;  /* 0x000000000000794d */ /* 0x000fea0003800000 */
.L_x_3:
        /* <DEDUP_REMOVED lines=14> */
.L_x_5:


//--------------------- .nv.global.init           --------------------------
	.section	.nv.global.init,"aw",@progbits
.nv.global.init:
	.type		$str,@object
	.size		$str,($str$1 - $str)
$str:
        /*0000*/ 	.byte	0x69, 0x6e, 0x74, 0x65, 0x6c, 0x00
	.type		$str$1,@object
	.size		$str$1,(.L_1 - $str$1)
$str$1:
        /*0006*/ 	.byte	0x3e, 0x34, 0x30, 0x30, 0x2c, 0x20, 0x0a, 0x00
.L_1:


//--------------------- .nv.shared.reserved.0     --------------------------
	.section	.nv.shared.reserved.0,"aw",@nobits
	.weak		__nv_reservedSMEM_offset_0_alias
	.size		__nv_reservedSMEM_offset_0_alias, 0, 64
	.other		__nv_reservedSMEM_offset_0_alias,@"STO_CUDA_RESERVED_SHARED STV_DEFAULT"
__nv_reservedSMEM_offset_0_alias:
	.zero		0
	.zero		64


//--------------------- .nv.constant0._Z4testv    --------------------------
	.section	.nv.constant0._Z4testv,"a",@progbits
	.sectionflags	@""
	.align	4
.nv.constant0._Z4testv:
	.zero		896


//--------------------- .nv.constant0._Z5hellov   --------------------------
	.section	.nv.constant0._Z5hellov,"a",@progbits
	.sectionflags	@""
	.align	4
.nv.constant0._Z5hellov:
	.zero		896


//--------------------- SYMBOLS --------------------------

	.type		.nv.reservedSmem.offset0,@object
	.size		.nv.reservedSmem.offset0,0x4
	.type		vprintf,@function
